//
// Generated by NVIDIA NVVM Compiler
//
// Compiler Build ID: CL-36424714
// Cuda compilation tools, release 13.0, V13.0.88
// Based on NVVM 20.0.0
//

.version 9.0
.target sm_100
.address_size 64

	// .globl	_Z23matrixTransposeUnrolledPKiPi
// _ZZ23matrixTransposeUnrolledPKiPiE3mat has been demoted

.visible .entry _Z23matrixTransposeUnrolledPKiPi(
	.param .u64 .ptr .align 1 _Z23matrixTransposeUnrolledPKiPi_param_0,
	.param .u64 .ptr .align 1 _Z23matrixTransposeUnrolledPKiPi_param_1
)
{
	.reg .pred 	%p<25>;
	.reg .b32 	%r<32>;
	.reg .b64 	%rd<9>;
	// demoted variable
	.shared .align 4 .b8 _ZZ23matrixTransposeUnrolledPKiPiE3mat[4224];
	ld.param.u64 	%rd4, [_Z23matrixTransposeUnrolledPKiPi_param_0];
	ld.param.u64 	%rd3, [_Z23matrixTransposeUnrolledPKiPi_param_1];
	cvta.to.global.u64 	%rd5, %rd4;
	mov.u32 	%r12, %ctaid.x;
	shl.b32 	%r1, %r12, 5;
	mov.u32 	%r2, %tid.x;
	add.s32 	%r3, %r1, %r2;
	mov.u32 	%r13, %ctaid.y;
	shl.b32 	%r4, %r13, 5;
	mov.u32 	%r5, %tid.y;
	add.s32 	%r14, %r4, %r5;
	setp.gt.s32 	%p1, %r3, 2047;
	shl.b32 	%r15, %r2, 2;
	mov.u32 	%r16, _ZZ23matrixTransposeUnrolledPKiPiE3mat;
	add.s32 	%r7, %r16, %r15;
	setp.gt.u32 	%p2, %r14, 2047;
	shl.b32 	%r17, %r14, 11;
	add.s32 	%r18, %r17, %r3;
	mul.wide.s32 	%rd6, %r18, 4;
	add.s64 	%rd1, %rd5, %rd6;
	mad.lo.s32 	%r8, %r5, 132, %r7;
	or.pred  	%p3, %p1, %p2;
	@%p3 bra 	$L__BB0_2;
	ld.global.u32 	%r19, [%rd1];
	st.shared.u32 	[%r8], %r19;
$L__BB0_2:
	setp.gt.s32 	%p4, %r3, 2047;
	setp.gt.u32 	%p5, %r14, 2039;
	or.pred  	%p6, %p4, %p5;
	@%p6 bra 	$L__BB0_4;
	ld.global.u32 	%r20, [%rd1+65536];
	st.shared.u32 	[%r8+1056], %r20;
$L__BB0_4:
	setp.gt.s32 	%p7, %r3, 2047;
	setp.gt.u32 	%p8, %r14, 2031;
	or.pred  	%p9, %p7, %p8;
	@%p9 bra 	$L__BB0_6;
	ld.global.u32 	%r21, [%rd1+131072];
	st.shared.u32 	[%r8+2112], %r21;
$L__BB0_6:
	setp.gt.s32 	%p10, %r3, 2047;
	setp.gt.u32 	%p11, %r14, 2023;
	or.pred  	%p12, %p10, %p11;
	@%p12 bra 	$L__BB0_8;
	ld.global.u32 	%r22, [%rd1+196608];
	st.shared.u32 	[%r8+3168], %r22;
$L__BB0_8:
	bar.sync 	0;
	add.s32 	%r9, %r4, %r2;
	add.s32 	%r10, %r1, %r5;
	setp.gt.u32 	%p13, %r9, 2047;
	shl.b32 	%r23, %r2, 7;
	add.s32 	%r24, %r7, %r23;
	setp.gt.s32 	%p14, %r10, 2047;
	shl.b32 	%r25, %r5, 2;
	add.s32 	%r11, %r24, %r25;
	shl.b32 	%r26, %r10, 11;
	add.s32 	%r27, %r26, %r9;
	cvta.to.global.u64 	%rd7, %rd3;
	mul.wide.s32 	%rd8, %r27, 4;
	add.s64 	%rd2, %rd7, %rd8;
	or.pred  	%p15, %p13, %p14;
	@%p15 bra 	$L__BB0_10;
	ld.shared.u32 	%r28, [%r11];
	st.global.u32 	[%rd2], %r28;
$L__BB0_10:
	setp.gt.u32 	%p16, %r9, 2047;
	setp.gt.s32 	%p17, %r10, 2039;
	or.pred  	%p18, %p16, %p17;
	@%p18 bra 	$L__BB0_12;
	ld.shared.u32 	%r29, [%r11+32];
	st.global.u32 	[%rd2+65536], %r29;
$L__BB0_12:
	setp.gt.u32 	%p19, %r9, 2047;
	setp.gt.s32 	%p20, %r10, 2031;
	or.pred  	%p21, %p19, %p20;
	@%p21 bra 	$L__BB0_14;
	ld.shared.u32 	%r30, [%r11+64];
	st.global.u32 	[%rd2+131072], %r30;
$L__BB0_14:
	setp.gt.u32 	%p22, %r9, 2047;
	setp.gt.s32 	%p23, %r10, 2023;
	or.pred  	%p24, %p22, %p23;
	@%p24 bra 	$L__BB0_16;
	ld.shared.u32 	%r31, [%r11+96];
	st.global.u32 	[%rd2+196608], %r31;
$L__BB0_16:
	ret;

}


// ===== COMPILED SASS (sm_100) =====

	.target	sm_100

	.elftype	@"ET_EXEC"


//--------------------- .note.nv.tkinfo           --------------------------
	.section	.note.nv.tkinfo,"",@"SHT_NOTE"
	.sectionflags	@"SHF_NOTE_NV_TKINFO"
	.tkinfo
        /*0018*/ 	.word	0x00000002
        /*0030*/ 	.string	""
        /*0030*/ 	.string	"ptxas"
        /*0030*/ 	.string	"Cuda compilation tools, release 13.0, V13.0.88"
        /*0030*/ 	.string	"Build cuda_13.0.r13.0/compiler.36424714_0"
        /*0030*/ 	.string	"-arch sm_100 -m 64 "



//--------------------- .note.nv.cuinfo           --------------------------
	.section	.note.nv.cuinfo,"",@"SHT_NOTE"
	.sectionflags	@"SHF_NOTE_NV_CUINFO"
        /*0018*/ 	.short	0x0002
        /*001a*/ 	.short	0x0064
        /*001c*/ 	.short	0x0082
	.zero		2


//--------------------- .nv.info                  --------------------------
	.section	.nv.info,"",@"SHT_CUDA_INFO"
	.align	4


	//----- nvinfo : EIATTR_REGCOUNT
	.align		4
        /*0000*/ 	.byte	0x04, 0x2f
        /*0002*/ 	.short	(.L_1 - .L_0)
	.align		4
.L_0:
        /*0004*/ 	.word	index@(_Z23matrixTransposeUnrolledPKiPi)
        /*0008*/ 	.word	0x00000016


	//----- nvinfo : EIATTR_FRAME_SIZE
	.align		4
.L_1:
        /*000c*/ 	.byte	0x04, 0x11
        /*000e*/ 	.short	(.L_3 - .L_2)
	.align		4
.L_2:
        /*0010*/ 	.word	index@(_Z23matrixTransposeUnrolledPKiPi)
        /*0014*/ 	.word	0x00000000


	//----- nvinfo : EIATTR_MIN_STACK_SIZE
	.align		4
.L_3:
        /*0018*/ 	.byte	0x04, 0x12
        /*001a*/ 	.short	(.L_5 - .L_4)
	.align		4
.L_4:
        /*001c*/ 	.word	index@(_Z23matrixTransposeUnrolledPKiPi)
        /*0020*/ 	.word	0x00000000
.L_5:


//--------------------- .nv.compat                --------------------------
	.section	.nv.compat,"",@"SHT_CUDA_COMPAT_INFO"
	.align	4
        /*0000*/ 	.byte	0x02, 0x09, 0x00, 0x00, 0x02, 0x02, 0x01, 0x00, 0x02, 0x05, 0x05, 0x00, 0x03, 0x07, 0x01, 0x01
        /*0010*/ 	.byte	0x02, 0x03, 0x00, 0x00, 0x02, 0x06, 0x01, 0x00, 0x04, 0x0b, 0x08, 0x00, 0x09, 0x00, 0x00, 0x00
        /*0020*/ 	.byte	0x00, 0x00, 0x00, 0x00


//--------------------- .nv.info._Z23matrixTransposeUnrolledPKiPi --------------------------
	.section	.nv.info._Z23matrixTransposeUnrolledPKiPi,"",@"SHT_CUDA_INFO"
	.sectionflags	@""
	.align	4


	//----- nvinfo : EIATTR_CUDA_API_VERSION
	.align		4
        /*0000*/ 	.byte	0x04, 0x37
        /*0002*/ 	.short	(.L_7 - .L_6)
.L_6:
        /*0004*/ 	.word	0x00000082


	//----- nvinfo : EIATTR_KPARAM_INFO
	.align		4
.L_7:
        /*0008*/ 	.byte	0x04, 0x17
        /*000a*/ 	.short	(.L_9 - .L_8)
.L_8:
        /*000c*/ 	.word	0x00000000
        /*0010*/ 	.short	0x0001
        /*0012*/ 	.short	0x0008
        /*0014*/ 	.byte	0x00, 0xf5, 0x21, 0x00


	//----- nvinfo : EIATTR_KPARAM_INFO
	.align		4
.L_9:
        /*0018*/ 	.byte	0x04, 0x17
        /*001a*/ 	.short	(.L_11 - .L_10)
.L_10:
        /*001c*/ 	.word	0x00000000
        /*0020*/ 	.short	0x0000
        /*0022*/ 	.short	0x0000
        /*0024*/ 	.byte	0x00, 0xf5, 0x21, 0x00


	//----- nvinfo : EIATTR_SPARSE_MMA_MASK
	.align		4
.L_11:
        /*0028*/ 	.byte	0x03, 0x50
        /*002a*/ 	.short	0x0000


	//----- nvinfo : EIATTR_MAXREG_COUNT
	.align		4
        /*002c*/ 	.byte	0x03, 0x1b
        /*002e*/ 	.short	0x00ff


	//----- nvinfo : EIATTR_NUM_BARRIERS
	.align		4
        /*0030*/ 	.byte	0x02, 0x4c
        /*0032*/ 	.byte	0x01
	.zero		1


	//----- nvinfo : EIATTR_MERCURY_ISA_VERSION
	.align		4
        /*0034*/ 	.byte	0x03, 0x5f
        /*0036*/ 	.short	0x0101


	//----- nvinfo : EIATTR_VRC_CTA_INIT_COUNT
	.align		4
        /*0038*/ 	.byte	0x02, 0x4a
	.zero		1
	.zero		1


	//----- nvinfo : EIATTR_EXIT_INSTR_OFFSETS
	.align		4
        /*003c*/ 	.byte	0x04, 0x1c
        /*003e*/ 	.short	(.L_13 - .L_12)


	//   ....[0]....
.L_12:
        /*0040*/ 	.word	0x00000360


	//   ....[1]....
        /*0044*/ 	.word	0x00000390


	//----- nvinfo : EIATTR_CBANK_PARAM_SIZE
	.align		4
.L_13:
        /*0048*/ 	.byte	0x03, 0x19
        /*004a*/ 	.short	0x0010


	//----- nvinfo : EIATTR_PARAM_CBANK
	.align		4
        /*004c*/ 	.byte	0x04, 0x0a
        /*004e*/ 	.short	(.L_15 - .L_14)
	.align		4
.L_14:
        /*0050*/ 	.word	index@(.nv.constant0._Z23matrixTransposeUnrolledPKiPi)
        /*0054*/ 	.short	0x0380
        /*0056*/ 	.short	0x0010


	//----- nvinfo : EIATTR_SW_WAR
	.align		4
.L_15:
        /*0058*/ 	.byte	0x04, 0x36
        /*005a*/ 	.short	(.L_17 - .L_16)
.L_16:
        /*005c*/ 	.word	0x00000008
.L_17:


//--------------------- .nv.callgraph             --------------------------
	.section	.nv.callgraph,"",@"SHT_CUDA_CALLGRAPH"
	.align	4
	.sectionentsize	8
	.align		4
        /*0000*/ 	.word	0x00000000
	.align		4
        /*0004*/ 	.word	0xffffffff
	.align		4
        /*0008*/ 	.word	0x00000000
	.align		4
        /*000c*/ 	.word	0xfffffffe
	.align		4
        /*0010*/ 	.word	0x00000000
	.align		4
        /*0014*/ 	.word	0xfffffffd
	.align		4
        /*0018*/ 	.word	0x00000000
	.align		4
        /*001c*/ 	.word	0xfffffffc


//--------------------- .text._Z23matrixTransposeUnrolledPKiPi --------------------------
	.section	.text._Z23matrixTransposeUnrolledPKiPi,"ax",@progbits
	.align	128
        .global         _Z23matrixTransposeUnrolledPKiPi
        .type           _Z23matrixTransposeUnrolledPKiPi,@function
        .size           _Z23matrixTransposeUnrolledPKiPi,(.L_x_1 - _Z23matrixTransposeUnrolledPKiPi)
        .other          _Z23matrixTransposeUnrolledPKiPi,@"STO_CUDA_ENTRY STV_DEFAULT"
_Z23matrixTransposeUnrolledPKiPi:
.text._Z23matrixTransposeUnrolledPKiPi:
[----:B------:R-:W-:Y:S01]  /*0000*/  LDC R1, c[0x0][0x37c] ;  /* 0x0000df00ff017b82 */ /* 0x000fe20000000800 */
[----:B------:R-:W0:Y:S07]  /*0010*/  S2R R8, SR_TID.Y ;  /* 0x0000000000087919 */ /* 0x000e2e0000002200 */
[----:B------:R-:W1:Y:S01]  /*0020*/  LDC.64 R2, c[0x0][0x380] ;  /* 0x0000e000ff027b82 */ /* 0x000e620000000a00 */
[----:B------:R-:W2:Y:S01]  /*0030*/  LDCU.64 UR6, c[0x0][0x358] ;  /* 0x00006b00ff0677ac */ /* 0x000ea20008000a00 */
[----:B------:R-:W0:Y:S01]  /*0040*/  S2R R15, SR_CTAID.Y ;  /* 0x00000000000f7919 */ /* 0x000e220000002600 */
[----:B------:R-:W3:Y:S01]  /*0050*/  S2R R13, SR_CTAID.X ;  /* 0x00000000000d7919 */ /* 0x000ee20000002500 */
[----:B------:R-:W3:Y:S01]  /*0060*/  S2R R6, SR_TID.X ;  /* 0x0000000000067919 */ /* 0x000ee20000002100 */
[----:B0-----:R-:W-:-:S05]  /*0070*/  IMAD R5, R15, 0x20, R8 ;  /* 0x000000200f057824 */ /* 0x001fca00078e0208 */
[C---:B------:R-:W-:Y:S02]  /*0080*/  ISETP.GT.U32.AND P0, PT, R5.reuse, 0x7ff, PT ;  /* 0x000007ff0500780c */ /* 0x040fe40003f04070 */
[----:B------:R-:W-:Y:S01]  /*0090*/  ISETP.GT.U32.AND P3, PT, R5, 0x7f7, PT ;  /* 0x000007f70500780c */ /* 0x000fe20003f64070 */
[----:B---3--:R-:W-:Y:S01]  /*00a0*/  IMAD R0, R13, 0x20, R6 ;  /* 0x000000200d007824 */ /* 0x008fe200078e0206 */
[C---:B------:R-:W-:Y:S02]  /*00b0*/  ISETP.GT.U32.AND P2, PT, R5.reuse, 0x7ef, PT ;  /* 0x000007ef0500780c */ /* 0x040fe40003f44070 */
[C---:B------:R-:W-:Y:S01]  /*00c0*/  ISETP.GT.U32.AND P1, PT, R5.reuse, 0x7e7, PT ;  /* 0x000007e70500780c */ /* 0x040fe20003f24070 */
[----:B------:R-:W-:Y:S01]  /*00d0*/  IMAD R5, R5, 0x800, R0 ;  /* 0x0000080005057824 */ /* 0x000fe200078e0200 */
[C---:B------:R-:W-:Y:S02]  /*00e0*/  ISETP.GT.OR P0, PT, R0.reuse, 0x7ff, P0 ;  /* 0x000007ff0000780c */ /* 0x040fe40000704670 */
[C---:B------:R-:W-:Y:S01]  /*00f0*/  ISETP.GT.OR P3, PT, R0.reuse, 0x7ff, P3 ;  /* 0x000007ff0000780c */ /* 0x040fe20001f64670 */
[----:B-1----:R-:W-:Y:S01]  /*0100*/  IMAD.WIDE R2, R5, 0x4, R2 ;  /* 0x0000000405027825 */ /* 0x002fe200078e0202 */
[----:B------:R-:W-:-:S02]  /*0110*/  ISETP.GT.OR P2, PT, R0, 0x7ff, P2 ;  /* 0x000007ff0000780c */ /* 0x000fc40001744670 */
[----:B------:R-:W-:-:S07]  /*0120*/  ISETP.GT.OR P1, PT, R0, 0x7ff, P1 ;  /* 0x000007ff0000780c */ /* 0x000fce0000f24670 */
[----:B--2---:R-:W2:Y:S04]  /*0130*/  @!P0 LDG.E R5, desc[UR6][R2.64] ;  /* 0x0000000602058981 */ /* 0x004ea8000c1e1900 */
[----:B------:R-:W3:Y:S04]  /*0140*/  @!P3 LDG.E R7, desc[UR6][R2.64+0x10000] ;  /* 0x010000060207b981 */ /* 0x000ee8000c1e1900 */
[----:B------:R-:W4:Y:S04]  /*0150*/  @!P2 LDG.E R9, desc[UR6][R2.64+0x20000] ;  /* 0x020000060209a981 */ /* 0x000f28000c1e1900 */
[----:B------:R0:W5:Y:S01]  /*0160*/  @!P1 LDG.E R11, desc[UR6][R2.64+0x30000] ;  /* 0x03000006020b9981 */ /* 0x000162000c1e1900 */
[----:B------:R-:W1:Y:S01]  /*0170*/  S2UR UR5, SR_CgaCtaId ;  /* 0x00000000000579c3 */ /* 0x000e620000008800 */
[----:B------:R-:W-:Y:S01]  /*0180*/  UMOV UR4, 0x400 ;  /* 0x0000040000047882 */ /* 0x000fe20000000000 */
[----:B------:R-:W-:-:S02]  /*0190*/  IMAD R4, R15, 0x20, R6 ;  /* 0x000000200f047824 */ /* 0x000fc400078e0206 */
[----:B------:R-:W-:-:S05]  /*01a0*/  IMAD R13, R13, 0x20, R8 ;  /* 0x000000200d0d7824 */ /* 0x000fca00078e0208 */
[C---:B------:R-:W-:Y:S01]  /*01b0*/  ISETP.GT.AND P5, PT, R13.reuse, 0x7ff, PT ;  /* 0x000007ff0d00780c */ /* 0x040fe20003fa4270 */
[----:B0-----:R-:W0:Y:S01]  /*01c0*/  LDC.64 R2, c[0x0][0x388] ;  /* 0x0000e200ff027b82 */ /* 0x001e220000000a00 */
[C---:B------:R-:W-:Y:S02]  /*01d0*/  ISETP.GT.AND P6, PT, R13.reuse, 0x7f7, PT ;  /* 0x000007f70d00780c */ /* 0x040fe40003fc4270 */
[----:B------:R-:W-:Y:S02]  /*01e0*/  ISETP.GT.AND P4, PT, R13, 0x7ef, PT ;  /* 0x000007ef0d00780c */ /* 0x000fe40003f84270 */
[C---:B------:R-:W-:Y:S02]  /*01f0*/  ISETP.GT.U32.OR P5, PT, R4.reuse, 0x7ff, P5 ;  /* 0x000007ff0400780c */ /* 0x040fe40002fa4470 */
[C---:B------:R-:W-:Y:S02]  /*0200*/  ISETP.GT.U32.OR P6, PT, R4.reuse, 0x7ff, P6 ;  /* 0x000007ff0400780c */ /* 0x040fe400037c4470 */
[----:B------:R-:W-:Y:S01]  /*0210*/  ISETP.GT.U32.OR P4, PT, R4, 0x7ff, P4 ;  /* 0x000007ff0400780c */ /* 0x000fe20002784470 */
[----:B-1----:R-:W-:-:S06]  /*0220*/  ULEA UR4, UR5, UR4, 0x18 ;  /* 0x0000000405047291 */ /* 0x002fcc000f8ec0ff */
[----:B------:R-:W-:-:S05]  /*0230*/  LEA R0, R6, UR4, 0x2 ;  /* 0x0000000406007c11 */ /* 0x000fca000f8e10ff */
[--C-:B------:R-:W-:Y:S02]  /*0240*/  IMAD R6, R6, 0x80, R0.reuse ;  /* 0x0000008006067824 */ /* 0x100fe400078e0200 */
[C---:B------:R-:W-:Y:S02]  /*0250*/  IMAD R0, R8.reuse, 0x84, R0 ;  /* 0x0000008408007824 */ /* 0x040fe400078e0200 */
[----:B------:R-:W-:-:S03]  /*0260*/  IMAD R6, R8, 0x4, R6 ;  /* 0x0000000408067824 */ /* 0x000fc600078e0206 */
[----:B--2---:R-:W-:Y:S01]  /*0270*/  @!P0 STS [R0], R5 ;  /* 0x0000000500008388 */ /* 0x004fe20000000800 */
[C---:B------:R-:W-:Y:S01]  /*0280*/  ISETP.GT.AND P0, PT, R13.reuse, 0x7e7, PT ;  /* 0x000007e70d00780c */ /* 0x040fe20003f04270 */
[----:B------:R-:W-:Y:S02]  /*0290*/  IMAD R13, R13, 0x800, R4 ;  /* 0x000008000d0d7824 */ /* 0x000fe400078e0204 */
[----:B---3--:R-:W-:Y:S01]  /*02a0*/  @!P3 STS [R0+0x420], R7 ;  /* 0x000420070000b388 */ /* 0x008fe20000000800 */
[----:B------:R-:W-:Y:S01]  /*02b0*/  ISETP.GT.U32.OR P0, PT, R4, 0x7ff, P0 ;  /* 0x000007ff0400780c */ /* 0x000fe20000704470 */
[----:B0-----:R-:W-:Y:S02]  /*02c0*/  IMAD.WIDE R2, R13, 0x4, R2 ;  /* 0x000000040d027825 */ /* 0x001fe400078e0202 */
[----:B----4-:R-:W-:Y:S04]  /*02d0*/  @!P2 STS [R0+0x840], R9 ;  /* 0x000840090000a388 */ /* 0x010fe80000000800 */
[----:B-----5:R-:W-:Y:S01]  /*02e0*/  @!P1 STS [R0+0xc60], R11 ;  /* 0x000c600b00009388 */ /* 0x020fe20000000800 */
[----:B------:R-:W-:Y:S06]  /*02f0*/  BAR.SYNC.DEFER_BLOCKING 0x0 ;  /* 0x0000000000007b1d */ /* 0x000fec0000010000 */
[----:B------:R-:W0:Y:S04]  /*0300*/  @!P5 LDS R15, [R6] ;  /* 0x00000000060fd984 */ /* 0x000e280000000800 */
[----:B------:R-:W1:Y:S04]  /*0310*/  @!P6 LDS R17, [R6+0x20] ;  /* 0x000020000611e984 */ /* 0x000e680000000800 */
[----:B------:R-:W2:Y:S04]  /*0320*/  @!P4 LDS R19, [R6+0x40] ;  /* 0x000040000613c984 */ /* 0x000ea80000000800 */
[----:B0-----:R0:W-:Y:S04]  /*0330*/  @!P5 STG.E desc[UR6][R2.64], R15 ;  /* 0x0000000f0200d986 */ /* 0x0011e8000c101906 */
[----:B-1----:R0:W-:Y:S04]  /*0340*/  @!P6 STG.E desc[UR6][R2.64+0x10000], R17 ;  /* 0x010000110200e986 */ /* 0x0021e8000c101906 */
[----:B--2---:R0:W-:Y:S01]  /*0350*/  @!P4 STG.E desc[UR6][R2.64+0x20000], R19 ;  /* 0x020000130200c986 */ /* 0x0041e2000c101906 */
[----:B------:R-:W-:Y:S05]  /*0360*/  @P0 EXIT ;  /* 0x000000000000094d */ /* 0x000fea0003800000 */
[----:B------:R-:W1:Y:S04]  /*0370*/  LDS R5, [R6+0x60] ;  /* 0x0000600006057984 */ /* 0x000e680000000800 */
[----:B-1----:R-:W-:Y:S01]  /*0380*/  STG.E desc[UR6][R2.64+0x30000], R5 ;  /* 0x0300000502007986 */ /* 0x002fe2000c101906 */
[----:B------:R-:W-:Y:S05]  /*0390*/  EXIT ;  /* 0x000000000000794d */ /* 0x000fea0003800000 */
.L_x_0:
[----:B------:R-:W-:-:S00]  /*03a0*/  BRA `(.L_x_0) ;  /* 0xfffffffc00fc7947 */ /* 0x000fc0000383ffff */
[----:B------:R-:W-:-:S00]  /*03b0*/  NOP ;  /* 0x0000000000007918 */ /* 0x000fc00000000000 */
        /* <DEDUP_REMOVED lines=12> */
.L_x_1:


//--------------------- .nv.shared._Z23matrixTransposeUnrolledPKiPi --------------------------
	.section	.nv.shared._Z23matrixTransposeUnrolledPKiPi,"aw",@nobits
	.sectionflags	@""
	.align	4
.nv.shared._Z23matrixTransposeUnrolledPKiPi:
	.zero		5248


//--------------------- .nv.shared.reserved.0     --------------------------
	.section	.nv.shared.reserved.0,"aw",@nobits
	.weak		__nv_reservedSMEM_offset_0_alias
	.size		__nv_reservedSMEM_offset_0_alias, 0, 64
	.other		__nv_reservedSMEM_offset_0_alias,@"STO_CUDA_RESERVED_SHARED STV_DEFAULT"
__nv_reservedSMEM_offset_0_alias:
	.zero		0
	.zero		64


//--------------------- .nv.constant0._Z23matrixTransposeUnrolledPKiPi --------------------------
	.section	.nv.constant0._Z23matrixTransposeUnrolledPKiPi,"a",@progbits
	.sectionflags	@""
	.align	4
.nv.constant0._Z23matrixTransposeUnrolledPKiPi:
	.zero		912


//--------------------- SYMBOLS --------------------------

	.type		.nv.reservedSmem.offset0,@object
	.size		.nv.reservedSmem.offset0,0x4
	.type		.nv.reservedSmem.cap,@object
	.size		.nv.reservedSmem.cap,0x4
